//
// Generated by NVIDIA NVVM Compiler
//
// Compiler Build ID: CL-36424714
// Cuda compilation tools, release 13.0, V13.0.88
// Based on NVVM 20.0.0
//

.version 9.0
.target sm_100
.address_size 64

	// .globl	_Z17avg_pool1d_kernelPKfiiiPfii

.visible .entry _Z17avg_pool1d_kernelPKfiiiPfii(
	.param .u64 .ptr .align 1 _Z17avg_pool1d_kernelPKfiiiPfii_param_0,
	.param .u32 _Z17avg_pool1d_kernelPKfiiiPfii_param_1,
	.param .u32 _Z17avg_pool1d_kernelPKfiiiPfii_param_2,
	.param .u32 _Z17avg_pool1d_kernelPKfiiiPfii_param_3,
	.param .u64 .ptr .align 1 _Z17avg_pool1d_kernelPKfiiiPfii_param_4,
	.param .u32 _Z17avg_pool1d_kernelPKfiiiPfii_param_5,
	.param .u32 _Z17avg_pool1d_kernelPKfiiiPfii_param_6
)
{
	.reg .pred 	%p<57>;
	.reg .b32 	%r<112>;
	.reg .b32 	%f<86>;
	.reg .b64 	%rd<37>;

	ld.param.u64 	%rd3, [_Z17avg_pool1d_kernelPKfiiiPfii_param_0];
	ld.param.u32 	%r69, [_Z17avg_pool1d_kernelPKfiiiPfii_param_1];
	ld.param.u32 	%r70, [_Z17avg_pool1d_kernelPKfiiiPfii_param_2];
	ld.param.u32 	%r71, [_Z17avg_pool1d_kernelPKfiiiPfii_param_3];
	ld.param.u64 	%rd2, [_Z17avg_pool1d_kernelPKfiiiPfii_param_4];
	ld.param.u32 	%r72, [_Z17avg_pool1d_kernelPKfiiiPfii_param_5];
	ld.param.u32 	%r73, [_Z17avg_pool1d_kernelPKfiiiPfii_param_6];
	cvta.to.global.u64 	%rd1, %rd3;
	mov.u32 	%r74, %tid.x;
	mov.u32 	%r75, %ctaid.x;
	mov.u32 	%r76, %ntid.x;
	mad.lo.s32 	%r1, %r75, %r76, %r74;
	setp.ge.s32 	%p1, %r1, %r73;
	@%p1 bra 	$L__BB0_45;
	setp.lt.s32 	%p2, %r69, 1;
	mov.b32 	%r88, 0;
	mov.f32 	%f64, 0f00000000;
	@%p2 bra 	$L__BB0_42;
	mul.lo.s32 	%r2, %r70, %r1;
	sub.s32 	%r3, %r2, %r71;
	and.b32  	%r4, %r69, 7;
	setp.lt.u32 	%p3, %r69, 8;
	mov.f32 	%f64, 0f00000000;
	mov.b32 	%r104, 0;
	mov.u32 	%r88, %r104;
	@%p3 bra 	$L__BB0_21;
	and.b32  	%r104, %r69, 2147483640;
	neg.s32 	%r86, %r104;
	add.s32 	%r85, %r3, 3;
	mov.f32 	%f64, 0f00000000;
	mov.b32 	%r88, 0;
$L__BB0_4:
	.pragma "nounroll";
	add.s32 	%r11, %r85, -3;
	setp.lt.s32 	%p4, %r11, 0;
	setp.ge.s32 	%p5, %r11, %r72;
	or.pred  	%p6, %p4, %p5;
	@%p6 bra 	$L__BB0_6;
	mul.wide.u32 	%rd4, %r11, 4;
	add.s64 	%rd5, %rd1, %rd4;
	ld.global.f32 	%f44, [%rd5];
	add.f32 	%f64, %f64, %f44;
	add.s32 	%r88, %r88, 1;
$L__BB0_6:
	add.s32 	%r14, %r85, -2;
	setp.lt.s32 	%p7, %r14, 0;
	setp.ge.s32 	%p8, %r14, %r72;
	or.pred  	%p9, %p7, %p8;
	@%p9 bra 	$L__BB0_8;
	mul.wide.u32 	%rd6, %r14, 4;
	add.s64 	%rd7, %rd1, %rd6;
	ld.global.f32 	%f45, [%rd7];
	add.f32 	%f64, %f64, %f45;
	add.s32 	%r88, %r88, 1;
$L__BB0_8:
	add.s32 	%r17, %r85, -1;
	setp.lt.s32 	%p10, %r17, 0;
	setp.ge.s32 	%p11, %r17, %r72;
	or.pred  	%p12, %p10, %p11;
	@%p12 bra 	$L__BB0_10;
	mul.wide.u32 	%rd8, %r17, 4;
	add.s64 	%rd9, %rd1, %rd8;
	ld.global.f32 	%f46, [%rd9];
	add.f32 	%f64, %f64, %f46;
	add.s32 	%r88, %r88, 1;
$L__BB0_10:
	add.s32 	%r20, %r85, 4;
	setp.lt.s32 	%p13, %r85, 0;
	setp.ge.s32 	%p14, %r85, %r72;
	or.pred  	%p15, %p13, %p14;
	@%p15 bra 	$L__BB0_12;
	mul.wide.u32 	%rd10, %r85, 4;
	add.s64 	%rd11, %rd1, %rd10;
	ld.global.f32 	%f47, [%rd11];
	add.f32 	%f64, %f64, %f47;
	add.s32 	%r88, %r88, 1;
$L__BB0_12:
	add.s32 	%r23, %r85, 1;
	setp.lt.s32 	%p16, %r23, 0;
	setp.ge.s32 	%p17, %r23, %r72;
	or.pred  	%p18, %p16, %p17;
	@%p18 bra 	$L__BB0_14;
	mul.wide.u32 	%rd12, %r23, 4;
	add.s64 	%rd13, %rd1, %rd12;
	ld.global.f32 	%f48, [%rd13];
	add.f32 	%f64, %f64, %f48;
	add.s32 	%r88, %r88, 1;
$L__BB0_14:
	add.s32 	%r26, %r85, 2;
	setp.lt.s32 	%p19, %r26, 0;
	setp.ge.s32 	%p20, %r26, %r72;
	or.pred  	%p21, %p19, %p20;
	@%p21 bra 	$L__BB0_16;
	mul.wide.u32 	%rd14, %r26, 4;
	add.s64 	%rd15, %rd1, %rd14;
	ld.global.f32 	%f49, [%rd15];
	add.f32 	%f64, %f64, %f49;
	add.s32 	%r88, %r88, 1;
$L__BB0_16:
	add.s32 	%r29, %r85, 3;
	setp.lt.s32 	%p22, %r29, 0;
	setp.ge.s32 	%p23, %r29, %r72;
	or.pred  	%p24, %p22, %p23;
	@%p24 bra 	$L__BB0_18;
	mul.wide.u32 	%rd16, %r29, 4;
	add.s64 	%rd17, %rd1, %rd16;
	ld.global.f32 	%f50, [%rd17];
	add.f32 	%f64, %f64, %f50;
	add.s32 	%r88, %r88, 1;
$L__BB0_18:
	setp.lt.s32 	%p25, %r20, 0;
	setp.ge.s32 	%p26, %r20, %r72;
	or.pred  	%p27, %p25, %p26;
	@%p27 bra 	$L__BB0_20;
	mul.wide.u32 	%rd18, %r20, 4;
	add.s64 	%rd19, %rd1, %rd18;
	ld.global.f32 	%f51, [%rd19];
	add.f32 	%f64, %f64, %f51;
	add.s32 	%r88, %r88, 1;
$L__BB0_20:
	add.s32 	%r86, %r86, 8;
	add.s32 	%r85, %r85, 8;
	setp.ne.s32 	%p28, %r86, 0;
	@%p28 bra 	$L__BB0_4;
$L__BB0_21:
	setp.eq.s32 	%p29, %r4, 0;
	@%p29 bra 	$L__BB0_42;
	and.b32  	%r39, %r69, 3;
	setp.lt.u32 	%p30, %r4, 4;
	@%p30 bra 	$L__BB0_32;
	add.s32 	%r40, %r3, %r104;
	setp.lt.s32 	%p31, %r40, 0;
	setp.ge.s32 	%p32, %r40, %r72;
	or.pred  	%p33, %p31, %p32;
	@%p33 bra 	$L__BB0_25;
	mul.wide.u32 	%rd20, %r40, 4;
	add.s64 	%rd21, %rd1, %rd20;
	ld.global.f32 	%f53, [%rd21];
	add.f32 	%f64, %f64, %f53;
	add.s32 	%r88, %r88, 1;
$L__BB0_25:
	add.s32 	%r43, %r40, 1;
	setp.lt.s32 	%p34, %r43, 0;
	setp.ge.s32 	%p35, %r43, %r72;
	or.pred  	%p36, %p34, %p35;
	@%p36 bra 	$L__BB0_27;
	mul.wide.u32 	%rd22, %r43, 4;
	add.s64 	%rd23, %rd1, %rd22;
	ld.global.f32 	%f54, [%rd23];
	add.f32 	%f64, %f64, %f54;
	add.s32 	%r88, %r88, 1;
$L__BB0_27:
	add.s32 	%r46, %r40, 2;
	setp.lt.s32 	%p37, %r46, 0;
	setp.ge.s32 	%p38, %r46, %r72;
	or.pred  	%p39, %p37, %p38;
	@%p39 bra 	$L__BB0_29;
	mul.wide.u32 	%rd24, %r46, 4;
	add.s64 	%rd25, %rd1, %rd24;
	ld.global.f32 	%f55, [%rd25];
	add.f32 	%f64, %f64, %f55;
	add.s32 	%r88, %r88, 1;
$L__BB0_29:
	add.s32 	%r49, %r40, 3;
	setp.lt.s32 	%p40, %r49, 0;
	setp.ge.s32 	%p41, %r49, %r72;
	or.pred  	%p42, %p40, %p41;
	@%p42 bra 	$L__BB0_31;
	mul.wide.u32 	%rd26, %r49, 4;
	add.s64 	%rd27, %rd1, %rd26;
	ld.global.f32 	%f56, [%rd27];
	add.f32 	%f64, %f64, %f56;
	add.s32 	%r88, %r88, 1;
$L__BB0_31:
	add.s32 	%r104, %r104, 4;
$L__BB0_32:
	setp.eq.s32 	%p43, %r39, 0;
	@%p43 bra 	$L__BB0_42;
	setp.eq.s32 	%p44, %r39, 1;
	@%p44 bra 	$L__BB0_39;
	add.s32 	%r56, %r3, %r104;
	setp.lt.s32 	%p45, %r56, 0;
	setp.ge.s32 	%p46, %r56, %r72;
	or.pred  	%p47, %p45, %p46;
	@%p47 bra 	$L__BB0_36;
	mul.wide.u32 	%rd28, %r56, 4;
	add.s64 	%rd29, %rd1, %rd28;
	ld.global.f32 	%f58, [%rd29];
	add.f32 	%f64, %f64, %f58;
	add.s32 	%r88, %r88, 1;
$L__BB0_36:
	add.s32 	%r59, %r56, 1;
	setp.lt.s32 	%p48, %r59, 0;
	setp.ge.s32 	%p49, %r59, %r72;
	or.pred  	%p50, %p48, %p49;
	@%p50 bra 	$L__BB0_38;
	mul.wide.u32 	%rd30, %r59, 4;
	add.s64 	%rd31, %rd1, %rd30;
	ld.global.f32 	%f59, [%rd31];
	add.f32 	%f64, %f64, %f59;
	add.s32 	%r88, %r88, 1;
$L__BB0_38:
	add.s32 	%r104, %r104, 2;
$L__BB0_39:
	and.b32  	%r84, %r69, 1;
	setp.eq.b32 	%p51, %r84, 1;
	not.pred 	%p52, %p51;
	@%p52 bra 	$L__BB0_42;
	add.s32 	%r66, %r3, %r104;
	setp.lt.s32 	%p53, %r66, 0;
	setp.ge.s32 	%p54, %r66, %r72;
	or.pred  	%p55, %p53, %p54;
	@%p55 bra 	$L__BB0_42;
	mul.wide.u32 	%rd32, %r66, 4;
	add.s64 	%rd33, %rd1, %rd32;
	ld.global.f32 	%f60, [%rd33];
	add.f32 	%f64, %f64, %f60;
	add.s32 	%r88, %r88, 1;
$L__BB0_42:
	setp.lt.s32 	%p56, %r88, 1;
	mov.f32 	%f85, 0f00000000;
	@%p56 bra 	$L__BB0_44;
	cvt.rn.f32.u32 	%f62, %r88;
	div.rn.f32 	%f85, %f64, %f62;
$L__BB0_44:
	cvta.to.global.u64 	%rd34, %rd2;
	mul.wide.s32 	%rd35, %r1, 4;
	add.s64 	%rd36, %rd34, %rd35;
	st.global.f32 	[%rd36], %f85;
$L__BB0_45:
	ret;

}


// ===== COMPILED SASS (sm_100) =====

	.target	sm_100

	.elftype	@"ET_EXEC"


//--------------------- .note.nv.tkinfo           --------------------------
	.section	.note.nv.tkinfo,"",@"SHT_NOTE"
	.sectionflags	@"SHF_NOTE_NV_TKINFO"
	.tkinfo
        /*0018*/ 	.word	0x00000002
        /*0030*/ 	.string	""
        /*0030*/ 	.string	"ptxas"
        /*0030*/ 	.string	"Cuda compilation tools, release 13.0, V13.0.88"
        /*0030*/ 	.string	"Build cuda_13.0.r13.0/compiler.36424714_0"
        /*0030*/ 	.string	"-arch sm_100 -m 64 "



//--------------------- .note.nv.cuinfo           --------------------------
	.section	.note.nv.cuinfo,"",@"SHT_NOTE"
	.sectionflags	@"SHF_NOTE_NV_CUINFO"
        /*0018*/ 	.short	0x0002
        /*001a*/ 	.short	0x0064
        /*001c*/ 	.short	0x0082
	.zero		2


//--------------------- .nv.info                  --------------------------
	.section	.nv.info,"",@"SHT_CUDA_INFO"
	.align	4


	//----- nvinfo : EIATTR_REGCOUNT
	.align		4
        /*0000*/ 	.byte	0x04, 0x2f
        /*0002*/ 	.short	(.L_1 - .L_0)
	.align		4
.L_0:
        /*0004*/ 	.word	index@(_Z17avg_pool1d_kernelPKfiiiPfii)
        /*0008*/ 	.word	0x00000020


	//----- nvinfo : EIATTR_FRAME_SIZE
	.align		4
.L_1:
        /*000c*/ 	.byte	0x04, 0x11
        /*000e*/ 	.short	(.L_3 - .L_2)
	.align		4
.L_2:
        /*0010*/ 	.word	index@($__internal_0_$__cuda_sm3x_div_rn_noftz_f32_slowpath)
        /*0014*/ 	.word	0x00000000


	//----- nvinfo : EIATTR_FRAME_SIZE
	.align		4
.L_3:
        /*0018*/ 	.byte	0x04, 0x11
        /*001a*/ 	.short	(.L_5 - .L_4)
	.align		4
.L_4:
        /*001c*/ 	.word	index@(_Z17avg_pool1d_kernelPKfiiiPfii)
        /*0020*/ 	.word	0x00000000


	//----- nvinfo : EIATTR_MIN_STACK_SIZE
	.align		4
.L_5:
        /*0024*/ 	.byte	0x04, 0x12
        /*0026*/ 	.short	(.L_7 - .L_6)
	.align		4
.L_6:
        /*0028*/ 	.word	index@(_Z17avg_pool1d_kernelPKfiiiPfii)
        /*002c*/ 	.word	0x00000000
.L_7:


//--------------------- .nv.compat                --------------------------
	.section	.nv.compat,"",@"SHT_CUDA_COMPAT_INFO"
	.align	4
        /*0000*/ 	.byte	0x02, 0x09, 0x00, 0x00, 0x02, 0x02, 0x01, 0x00, 0x02, 0x05, 0x05, 0x00, 0x03, 0x07, 0x01, 0x01
        /*0010*/ 	.byte	0x02, 0x03, 0x00, 0x00, 0x02, 0x06, 0x01, 0x00, 0x04, 0x0b, 0x08, 0x00, 0x01, 0x00, 0x00, 0x00
        /*0020*/ 	.byte	0x00, 0x00, 0x00, 0x00


//--------------------- .nv.info._Z17avg_pool1d_kernelPKfiiiPfii --------------------------
	.section	.nv.info._Z17avg_pool1d_kernelPKfiiiPfii,"",@"SHT_CUDA_INFO"
	.sectionflags	@""
	.align	4


	//----- nvinfo : EIATTR_CUDA_API_VERSION
	.align		4
        /*0000*/ 	.byte	0x04, 0x37
        /*0002*/ 	.short	(.L_9 - .L_8)
.L_8:
        /*0004*/ 	.word	0x00000082


	//----- nvinfo : EIATTR_KPARAM_INFO
	.align		4
.L_9:
        /*0008*/ 	.byte	0x04, 0x17
        /*000a*/ 	.short	(.L_11 - .L_10)
.L_10:
        /*000c*/ 	.word	0x00000000
        /*0010*/ 	.short	0x0006
        /*0012*/ 	.short	0x0024
        /*0014*/ 	.byte	0x00, 0xf0, 0x11, 0x00


	//----- nvinfo : EIATTR_KPARAM_INFO
	.align		4
.L_11:
        /*0018*/ 	.byte	0x04, 0x17
        /*001a*/ 	.short	(.L_13 - .L_12)
.L_12:
        /*001c*/ 	.word	0x00000000
        /*0020*/ 	.short	0x0005
        /*0022*/ 	.short	0x0020
        /*0024*/ 	.byte	0x00, 0xf0, 0x11, 0x00


	//----- nvinfo : EIATTR_KPARAM_INFO
	.align		4
.L_13:
        /*0028*/ 	.byte	0x04, 0x17
        /*002a*/ 	.short	(.L_15 - .L_14)
.L_14:
        /*002c*/ 	.word	0x00000000
        /*0030*/ 	.short	0x0004
        /*0032*/ 	.short	0x0018
        /*0034*/ 	.byte	0x00, 0xf5, 0x21, 0x00


	//----- nvinfo : EIATTR_KPARAM_INFO
	.align		4
.L_15:
        /*0038*/ 	.byte	0x04, 0x17
        /*003a*/ 	.short	(.L_17 - .L_16)
.L_16:
        /*003c*/ 	.word	0x00000000
        /*0040*/ 	.short	0x0003
        /*0042*/ 	.short	0x0010
        /*0044*/ 	.byte	0x00, 0xf0, 0x11, 0x00


	//----- nvinfo : EIATTR_KPARAM_INFO
	.align		4
.L_17:
        /*0048*/ 	.byte	0x04, 0x17
        /*004a*/ 	.short	(.L_19 - .L_18)
.L_18:
        /*004c*/ 	.word	0x00000000
        /*0050*/ 	.short	0x0002
        /*0052*/ 	.short	0x000c
        /*0054*/ 	.byte	0x00, 0xf0, 0x11, 0x00


	//----- nvinfo : EIATTR_KPARAM_INFO
	.align		4
.L_19:
        /*0058*/ 	.byte	0x04, 0x17
        /*005a*/ 	.short	(.L_21 - .L_20)
.L_20:
        /*005c*/ 	.word	0x00000000
        /*0060*/ 	.short	0x0001
        /*0062*/ 	.short	0x0008
        /*0064*/ 	.byte	0x00, 0xf0, 0x11, 0x00


	//----- nvinfo : EIATTR_KPARAM_INFO
	.align		4
.L_21:
        /*0068*/ 	.byte	0x04, 0x17
        /*006a*/ 	.short	(.L_23 - .L_22)
.L_22:
        /*006c*/ 	.word	0x00000000
        /*0070*/ 	.short	0x0000
        /*0072*/ 	.short	0x0000
        /*0074*/ 	.byte	0x00, 0xf5, 0x21, 0x00


	//----- nvinfo : EIATTR_SPARSE_MMA_MASK
	.align		4
.L_23:
        /*0078*/ 	.byte	0x03, 0x50
        /*007a*/ 	.short	0x0000


	//----- nvinfo : EIATTR_MAXREG_COUNT
	.align		4
        /*007c*/ 	.byte	0x03, 0x1b
        /*007e*/ 	.short	0x00ff


	//----- nvinfo : EIATTR_MERCURY_ISA_VERSION
	.align		4
        /*0080*/ 	.byte	0x03, 0x5f
        /*0082*/ 	.short	0x0101


	//----- nvinfo : EIATTR_VRC_CTA_INIT_COUNT
	.align		4
        /*0084*/ 	.byte	0x02, 0x4a
	.zero		1
	.zero		1


	//----- nvinfo : EIATTR_EXIT_INSTR_OFFSETS
	.align		4
        /*0088*/ 	.byte	0x04, 0x1c
        /*008a*/ 	.short	(.L_25 - .L_24)


	//   ....[0]....
.L_24:
        /*008c*/ 	.word	0x00000070


	//   ....[1]....
        /*0090*/ 	.word	0x00000c40


	//----- nvinfo : EIATTR_CRS_STACK_SIZE
	.align		4
.L_25:
        /*0094*/ 	.byte	0x04, 0x1e
        /*0096*/ 	.short	(.L_27 - .L_26)
.L_26:
        /*0098*/ 	.word	0x00000000


	//----- nvinfo : EIATTR_CBANK_PARAM_SIZE
	.align		4
.L_27:
        /*009c*/ 	.byte	0x03, 0x19
        /*009e*/ 	.short	0x0028


	//----- nvinfo : EIATTR_PARAM_CBANK
	.align		4
        /*00a0*/ 	.byte	0x04, 0x0a
        /*00a2*/ 	.short	(.L_29 - .L_28)
	.align		4
.L_28:
        /*00a4*/ 	.word	index@(.nv.constant0._Z17avg_pool1d_kernelPKfiiiPfii)
        /*00a8*/ 	.short	0x0380
        /*00aa*/ 	.short	0x0028


	//----- nvinfo : EIATTR_SW_WAR
	.align		4
.L_29:
        /*00ac*/ 	.byte	0x04, 0x36
        /*00ae*/ 	.short	(.L_31 - .L_30)
.L_30:
        /*00b0*/ 	.word	0x00000008
.L_31:


//--------------------- .nv.callgraph             --------------------------
	.section	.nv.callgraph,"",@"SHT_CUDA_CALLGRAPH"
	.align	4
	.sectionentsize	8
	.align		4
        /*0000*/ 	.word	0x00000000
	.align		4
        /*0004*/ 	.word	0xffffffff
	.align		4
        /*0008*/ 	.word	0x00000000
	.align		4
        /*000c*/ 	.word	0xfffffffe
	.align		4
        /*0010*/ 	.word	0x00000000
	.align		4
        /*0014*/ 	.word	0xfffffffd
	.align		4
        /*0018*/ 	.word	0x00000000
	.align		4
        /*001c*/ 	.word	0xfffffffc


//--------------------- .text._Z17avg_pool1d_kernelPKfiiiPfii --------------------------
	.section	.text._Z17avg_pool1d_kernelPKfiiiPfii,"ax",@progbits
	.align	128
        .global         _Z17avg_pool1d_kernelPKfiiiPfii
        .type           _Z17avg_pool1d_kernelPKfiiiPfii,@function
        .size           _Z17avg_pool1d_kernelPKfiiiPfii,(.L_x_21 - _Z17avg_pool1d_kernelPKfiiiPfii)
        .other          _Z17avg_pool1d_kernelPKfiiiPfii,@"STO_CUDA_ENTRY STV_DEFAULT"
_Z17avg_pool1d_kernelPKfiiiPfii:
.text._Z17avg_pool1d_kernelPKfiiiPfii:
[----:B------:R-:W-:Y:S01]  /*0000*/  LDC R1, c[0x0][0x37c] ;  /* 0x0000df00ff017b82 */ /* 0x000fe20000000800 */
[----:B------:R-:W0:Y:S07]  /*0010*/  S2R R8, SR_TID.X ;  /* 0x0000000000087919 */ /* 0x000e2e0000002100 */
[----:B------:R-:W0:Y:S01]  /*0020*/  S2UR UR4, SR_CTAID.X ;  /* 0x00000000000479c3 */ /* 0x000e220000002500 */
[----:B------:R-:W1:Y:S07]  /*0030*/  LDCU UR5, c[0x0][0x3a4] ;  /* 0x00007480ff0577ac */ /* 0x000e6e0008000800 */
[----:B------:R-:W0:Y:S02]  /*0040*/  LDC R3, c[0x0][0x360] ;  /* 0x0000d800ff037b82 */ /* 0x000e240000000800 */
[----:B0-----:R-:W-:-:S05]  /*0050*/  IMAD R8, R3, UR4, R8 ;  /* 0x0000000403087c24 */ /* 0x001fca000f8e0208 */
[----:B-1----:R-:W-:-:S13]  /*0060*/  ISETP.GE.AND P0, PT, R8, UR5, PT ;  /* 0x0000000508007c0c */ /* 0x002fda000bf06270 */
[----:B------:R-:W-:Y:S05]  /*0070*/  @P0 EXIT ;  /* 0x000000000000094d */ /* 0x000fea0003800000 */
[----:B------:R-:W0:Y:S01]  /*0080*/  LDCU UR5, c[0x0][0x388] ;  /* 0x00007100ff0577ac */ /* 0x000e220008000800 */
[----:B------:R-:W-:Y:S02]  /*0090*/  IMAD.MOV.U32 R0, RZ, RZ, RZ ;  /* 0x000000ffff007224 */ /* 0x000fe400078e00ff */
[----:B------:R-:W-:Y:S01]  /*00a0*/  IMAD.MOV.U32 R9, RZ, RZ, RZ ;  /* 0x000000ffff097224 */ /* 0x000fe200078e00ff */
[----:B------:R-:W1:Y:S01]  /*00b0*/  LDCU.64 UR8, c[0x0][0x358] ;  /* 0x00006b00ff0877ac */ /* 0x000e620008000a00 */
[----:B0-----:R-:W-:-:S09]  /*00c0*/  UISETP.GE.AND UP0, UPT, UR5, 0x1, UPT ;  /* 0x000000010500788c */ /* 0x001fd2000bf06270 */
[----:B-1----:R-:W-:Y:S05]  /*00d0*/  BRA.U !UP0, `(.L_x_0) ;  /* 0x00000009087c7547 */ /* 0x002fea000b800000 */
[----:B------:R-:W0:Y:S01]  /*00e0*/  LDC R3, c[0x0][0x390] ;  /* 0x0000e400ff037b82 */ /* 0x000e220000000800 */
[----:B------:R-:W0:Y:S01]  /*00f0*/  LDCU UR7, c[0x0][0x38c] ;  /* 0x00007180ff0777ac */ /* 0x000e220008000800 */
[----:B------:R-:W-:Y:S02]  /*0100*/  HFMA2 R0, -RZ, RZ, 0, 0 ;  /* 0x00000000ff007431 */ /* 0x000fe400000001ff */
[----:B------:R-:W-:Y:S01]  /*0110*/  IMAD.MOV.U32 R9, RZ, RZ, RZ ;  /* 0x000000ffff097224 */ /* 0x000fe200078e00ff */
[----:B------:R-:W-:Y:S02]  /*0120*/  UISETP.GE.U32.AND UP1, UPT, UR5, 0x8, UPT ;  /* 0x000000080500788c */ /* 0x000fe4000bf26070 */
[----:B------:R-:W-:Y:S01]  /*0130*/  ULOP3.LUT UR6, UR5, 0x7, URZ, 0xc0, !UPT ;  /* 0x0000000705067892 */ /* 0x000fe2000f8ec0ff */
[----:B------:R-:W-:-:S03]  /*0140*/  UMOV UR4, URZ ;  /* 0x000000ff00047c82 */ /* 0x000fc60008000000 */
[----:B------:R-:W-:Y:S01]  /*0150*/  UISETP.NE.AND UP0, UPT, UR6, URZ, UPT ;  /* 0x000000ff0600728c */ /* 0x000fe2000bf05270 */
[----:B0-----:R-:W-:Y:S02]  /*0160*/  IMAD R18, R8, UR7, -R3 ;  /* 0x0000000708127c24 */ /* 0x001fe4000f8e0a03 */
[----:B------:R-:W-:Y:S08]  /*0170*/  BRA.U !UP1, `(.L_x_1) ;  /* 0x0000000509247547 */ /* 0x000ff0000b800000 */
[----:B------:R-:W-:Y:S01]  /*0180*/  ULOP3.LUT UR4, UR5, 0x7ffffff8, URZ, 0xc0, !UPT ;  /* 0x7ffffff805047892 */ /* 0x000fe2000f8ec0ff */
[----:B------:R-:W-:Y:S01]  /*0190*/  VIADD R19, R18, 0x3 ;  /* 0x0000000312137836 */ /* 0x000fe20000000000 */
[----:B------:R-:W0:Y:S01]  /*01a0*/  LDCU UR7, c[0x0][0x3a0] ;  /* 0x00007400ff0777ac */ /* 0x000e220008000800 */
[----:B------:R-:W-:Y:S02]  /*01b0*/  IMAD.MOV.U32 R9, RZ, RZ, RZ ;  /* 0x000000ffff097224 */ /* 0x000fe400078e00ff */
[----:B------:R-:W-:Y:S01]  /*01c0*/  IMAD.MOV.U32 R0, RZ, RZ, RZ ;  /* 0x000000ffff007224 */ /* 0x000fe200078e00ff */
[----:B------:R-:W-:-:S12]  /*01d0*/  UIADD3 UR5, UPT, UPT, -UR4, URZ, URZ ;  /* 0x000000ff04057290 */ /* 0x000fd8000fffe1ff */
.L_x_2:
[----:B------:R-:W-:-:S04]  /*01e0*/  IADD3 R5, PT, PT, R19, -0x3, RZ ;  /* 0xfffffffd13057810 */ /* 0x000fc80007ffe0ff */
[----:B0-----:R-:W-:-:S04]  /*01f0*/  ISETP.GE.AND P6, PT, R5, UR7, PT ;  /* 0x0000000705007c0c */ /* 0x001fc8000bfc6270 */
[----:B------:R-:W-:-:S13]  /*0200*/  ISETP.LT.OR P6, PT, R5, RZ, P6 ;  /* 0x000000ff0500720c */ /* 0x000fda00037c1670 */
[----:B------:R-:W0:Y:S02]  /*0210*/  @!P6 LDC.64 R2, c[0x0][0x380] ;  /* 0x0000e000ff02eb82 */ /* 0x000e240000000a00 */
[----:B0-----:R-:W-:-:S06]  /*0220*/  @!P6 IMAD.WIDE.U32 R2, R5, 0x4, R2 ;  /* 0x000000040502e825 */ /* 0x001fcc00078e0002 */
[----:B------:R-:W2:Y:S01]  /*0230*/  @!P6 LDG.E R2, desc[UR8][R2.64] ;  /* 0x000000080202e981 */ /* 0x000ea2000c1e1900 */
[C---:B------:R-:W-:Y:S01]  /*0240*/  VIADD R13, R19.reuse, 0xfffffffe ;  /* 0xfffffffe130d7836 */ /* 0x040fe20000000000 */
[C---:B------:R-:W-:Y:S01]  /*0250*/  ISETP.GE.AND P3, PT, R19.reuse, UR7, PT ;  /* 0x0000000713007c0c */ /* 0x040fe2000bf66270 */
[C---:B------:R-:W-:Y:S01]  /*0260*/  VIADD R29, R19.reuse, 0xffffffff ;  /* 0xffffffff131d7836 */ /* 0x040fe20000000000 */
[C---:B------:R-:W-:Y:S01]  /*0270*/  IADD3 R25, PT, PT, R19.reuse, 0x2, RZ ;  /* 0x0000000213197810 */ /* 0x040fe20007ffe0ff */
[----:B------:R-:W-:Y:S01]  /*0280*/  VIADD R27, R19, 0x1 ;  /* 0x00000001131b7836 */ /* 0x000fe20000000000 */
[----:B------:R-:W-:Y:S01]  /*0290*/  ISETP.GE.AND P0, PT, R13, UR7, PT ;  /* 0x000000070d007c0c */ /* 0x000fe2000bf06270 */
[----:B------:R-:W-:Y:S01]  /*02a0*/  VIADD R23, R19, 0x3 ;  /* 0x0000000313177836 */ /* 0x000fe20000000000 */
[----:B------:R-:W-:Y:S01]  /*02b0*/  ISETP.GE.AND P4, PT, R29, UR7, PT ;  /* 0x000000071d007c0c */ /* 0x000fe2000bf86270 */
[----:B------:R-:W-:Y:S01]  /*02c0*/  VIADD R21, R19, 0x4 ;  /* 0x0000000413157836 */ /* 0x000fe20000000000 */
[----:B------:R-:W-:Y:S01]  /*02d0*/  ISETP.LT.OR P0, PT, R13, RZ, P0 ;  /* 0x000000ff0d00720c */ /* 0x000fe20000701670 */
[----:B------:R-:W-:Y:S01]  /*02e0*/  @!P6 VIADD R0, R0, 0x1 ;  /* 0x000000010000e836 */ /* 0x000fe20000000000 */
[----:B------:R-:W-:-:S02]  /*02f0*/  ISETP.LT.OR P4, PT, R29, RZ, P4 ;  /* 0x000000ff1d00720c */ /* 0x000fc40002781670 */
[----:B------:R-:W-:Y:S02]  /*0300*/  ISETP.GE.AND P2, PT, R27, UR7, PT ;  /* 0x000000071b007c0c */ /* 0x000fe4000bf46270 */
[----:B------:R-:W-:Y:S02]  /*0310*/  ISETP.LT.OR P3, PT, R19, RZ, P3 ;  /* 0x000000ff1300720c */ /* 0x000fe40001f61670 */
[----:B------:R-:W-:Y:S02]  /*0320*/  ISETP.GE.AND P1, PT, R25, UR7, PT ;  /* 0x0000000719007c0c */ /* 0x000fe4000bf26270 */
[----:B------:R-:W-:Y:S02]  /*0330*/  ISETP.LT.OR P2, PT, R27, RZ, P2 ;  /* 0x000000ff1b00720c */ /* 0x000fe40001741670 */
[----:B------:R-:W-:Y:S01]  /*0340*/  ISETP.GE.AND P5, PT, R23, UR7, PT ;  /* 0x0000000717007c0c */ /* 0x000fe2000bfa6270 */
[----:B------:R-:W0:Y:S01]  /*0350*/  @!P0 LDC.64 R16, c[0x0][0x380] ;  /* 0x0000e000ff108b82 */ /* 0x000e220000000a00 */
[----:B------:R-:W-:-:S02]  /*0360*/  ISETP.LT.OR P1, PT, R25, RZ, P1 ;  /* 0x000000ff1900720c */ /* 0x000fc40000f21670 */
[----:B------:R-:W-:-:S05]  /*0370*/  ISETP.LT.OR P5, PT, R23, RZ, P5 ;  /* 0x000000ff1700720c */ /* 0x000fca0002fa1670 */
[----:B------:R-:W1:Y:S08]  /*0380*/  @!P4 LDC.64 R14, c[0x0][0x380] ;  /* 0x0000e000ff0ecb82 */ /* 0x000e700000000a00 */
[----:B------:R-:W3:Y:S08]  /*0390*/  @!P3 LDC.64 R10, c[0x0][0x380] ;  /* 0x0000e000ff0abb82 */ /* 0x000ef00000000a00 */
[----:B------:R-:W4:Y:S01]  /*03a0*/  @!P1 LDC.64 R4, c[0x0][0x380] ;  /* 0x0000e000ff049b82 */ /* 0x000f220000000a00 */
[----:B0-----:R-:W-:-:S06]  /*03b0*/  @!P0 IMAD.WIDE.U32 R16, R13, 0x4, R16 ;  /* 0x000000040d108825 */ /* 0x001fcc00078e0010 */
[----:B------:R-:W5:Y:S01]  /*03c0*/  @!P0 LDG.E R16, desc[UR8][R16.64] ;  /* 0x0000000810108981 */ /* 0x000f62000c1e1900 */
[----:B------:R-:W0:Y:S01]  /*03d0*/  @!P5 LDC.64 R6, c[0x0][0x380] ;  /* 0x0000e000ff06db82 */ /* 0x000e220000000a00 */
[----:B-1----:R-:W-:-:S06]  /*03e0*/  @!P4 IMAD.WIDE.U32 R14, R29, 0x4, R14 ;  /* 0x000000041d0ec825 */ /* 0x002fcc00078e000e */
[----:B------:R-:W5:Y:S01]  /*03f0*/  @!P4 LDG.E R14, desc[UR8][R14.64] ;  /* 0x000000080e0ec981 */ /* 0x000f62000c1e1900 */
[----:B---3--:R-:W-:-:S06]  /*0400*/  @!P3 IMAD.WIDE.U32 R10, R19, 0x4, R10 ;  /* 0x00000004130ab825 */ /* 0x008fcc00078e000a */
[----:B------:R-:W3:Y:S01]  /*0410*/  @!P3 LDG.E R10, desc[UR8][R10.64] ;  /* 0x000000080a0ab981 */ /* 0x000ee2000c1e1900 */
[----:B----4-:R-:W-:-:S06]  /*0420*/  @!P1 IMAD.WIDE.U32 R4, R25, 0x4, R4 ;  /* 0x0000000419049825 */ /* 0x010fcc00078e0004 */
[----:B------:R-:W4:Y:S01]  /*0430*/  @!P1 LDG.E R4, desc[UR8][R4.64] ;  /* 0x0000000804049981 */ /* 0x000f22000c1e1900 */
[----:B0-----:R-:W-:-:S06]  /*0440*/  @!P5 IMAD.WIDE.U32 R6, R23, 0x4, R6 ;  /* 0x000000041706d825 */ /* 0x001fcc00078e0006 */
[----:B------:R-:W4:Y:S01]  /*0450*/  @!P5 LDG.E R6, desc[UR8][R6.64] ;  /* 0x000000080606d981 */ /* 0x000f22000c1e1900 */
[----:B--2---:R-:W-:Y:S01]  /*0460*/  @!P6 FADD R9, R9, R2 ;  /* 0x000000020909e221 */ /* 0x004fe20000000000 */
[C---:B------:R-:W-:Y:S01]  /*0470*/  ISETP.GE.AND P6, PT, R21.reuse, UR7, PT ;  /* 0x0000000715007c0c */ /* 0x040fe2000bfc6270 */
[----:B------:R-:W0:Y:S03]  /*0480*/  @!P2 LDC.64 R2, c[0x0][0x380] ;  /* 0x0000e000ff02ab82 */ /* 0x000e260000000a00 */
[----:B------:R-:W-:-:S13]  /*0490*/  ISETP.LT.OR P6, PT, R21, RZ, P6 ;  /* 0x000000ff1500720c */ /* 0x000fda00037c1670 */
[----:B------:R-:W1:Y:S01]  /*04a0*/  @!P6 LDC.64 R12, c[0x0][0x380] ;  /* 0x0000e000ff0ceb82 */ /* 0x000e620000000a00 */
[----:B0-----:R-:W-:-:S06]  /*04b0*/  @!P2 IMAD.WIDE.U32 R2, R27, 0x4, R2 ;  /* 0x000000041b02a825 */ /* 0x001fcc00078e0002 */
[----:B------:R-:W2:Y:S01]  /*04c0*/  @!P2 LDG.E R2, desc[UR8][R2.64] ;  /* 0x000000080202a981 */ /* 0x000ea2000c1e1900 */
[----:B-1----:R-:W-:-:S06]  /*04d0*/  @!P6 IMAD.WIDE.U32 R12, R21, 0x4, R12 ;  /* 0x00000004150ce825 */ /* 0x002fcc00078e000c */
[----:B------:R-:W4:Y:S01]  /*04e0*/  @!P6 LDG.E R12, desc[UR8][R12.64] ;  /* 0x000000080c0ce981 */ /* 0x000f22000c1e1900 */
[----:B------:R-:W-:Y:S01]  /*04f0*/  @!P0 IADD3 R0, PT, PT, R0, 0x1, RZ ;  /* 0x0000000100008810 */ /* 0x000fe20007ffe0ff */
[----:B-----5:R-:W-:-:S04]  /*0500*/  @!P0 FADD R9, R9, R16 ;  /* 0x0000001009098221 */ /* 0x020fc80000000000 */
[----:B------:R-:W-:Y:S01]  /*0510*/  @!P4 VIADD R0, R0, 0x1 ;  /* 0x000000010000c836 */ /* 0x000fe20000000000 */
[----:B------:R-:W-:-:S03]  /*0520*/  UIADD3 UR5, UPT, UPT, UR5, 0x8, URZ ;  /* 0x0000000805057890 */ /* 0x000fc6000fffe0ff */
[----:B------:R-:W-:Y:S02]  /*0530*/  @!P3 VIADD R0, R0, 0x1 ;  /* 0x000000010000b836 */ /* 0x000fe40000000000 */
[----:B------:R-:W-:Y:S02]  /*0540*/  @!P4 FADD R9, R9, R14 ;  /* 0x0000000e0909c221 */ /* 0x000fe40000000000 */
[----:B------:R-:W-:Y:S01]  /*0550*/  @!P2 VIADD R0, R0, 0x1 ;  /* 0x000000010000a836 */ /* 0x000fe20000000000 */
[----:B------:R-:W-:Y:S01]  /*0560*/  UISETP.NE.AND UP1, UPT, UR5, URZ, UPT ;  /* 0x000000ff0500728c */ /* 0x000fe2000bf25270 */
[----:B---3--:R-:W-:-:S03]  /*0570*/  @!P3 FADD R9, R9, R10 ;  /* 0x0000000a0909b221 */ /* 0x008fc60000000000 */
[----:B------:R-:W-:Y:S01]  /*0580*/  @!P1 IADD3 R0, PT, PT, R0, 0x1, RZ ;  /* 0x0000000100009810 */ /* 0x000fe20007ffe0ff */
[----:B------:R-:W-:-:S04]  /*0590*/  VIADD R19, R19, 0x8 ;  /* 0x0000000813137836 */ /* 0x000fc80000000000 */
[----:B------:R-:W-:-:S04]  /*05a0*/  @!P5 VIADD R0, R0, 0x1 ;  /* 0x000000010000d836 */ /* 0x000fc80000000000 */
[----:B------:R-:W-:Y:S02]  /*05b0*/  @!P6 VIADD R0, R0, 0x1 ;  /* 0x000000010000e836 */ /* 0x000fe40000000000 */
[----:B--2---:R-:W-:-:S04]  /*05c0*/  @!P2 FADD R9, R9, R2 ;  /* 0x000000020909a221 */ /* 0x004fc80000000000 */
[----:B----4-:R-:W-:-:S04]  /*05d0*/  @!P1 FADD R9, R9, R4 ;  /* 0x0000000409099221 */ /* 0x010fc80000000000 */
[----:B------:R-:W-:-:S04]  /*05e0*/  @!P5 FADD R9, R9, R6 ;  /* 0x000000060909d221 */ /* 0x000fc80000000000 */
[----:B------:R-:W-:Y:S01]  /*05f0*/  @!P6 FADD R9, R9, R12 ;  /* 0x0000000c0909e221 */ /* 0x000fe20000000000 */
[----:B------:R-:W-:Y:S06]  /*0600*/  BRA.U UP1, `(.L_x_2) ;  /* 0xfffffff901f47547 */ /* 0x000fec000b83ffff */
.L_x_1:
[----:B------:R-:W-:Y:S05]  /*0610*/  BRA.U !UP0, `(.L_x_0) ;  /* 0x00000005082c7547 */ /* 0x000fea000b800000 */
[----:B------:R-:W0:Y:S01]  /*0620*/  LDCU UR5, c[0x0][0x388] ;  /* 0x00007100ff0577ac */ /* 0x000e220008000800 */
[----:B------:R-:W-:Y:S02]  /*0630*/  UISETP.GE.U32.AND UP0, UPT, UR6, 0x4, UPT ;  /* 0x000000040600788c */ /* 0x000fe4000bf06070 */
[----:B0-----:R-:W-:-:S04]  /*0640*/  ULOP3.LUT UR7, UR5, 0x3, URZ, 0xc0, !UPT ;  /* 0x0000000305077892 */ /* 0x001fc8000f8ec0ff */
[----:B------:R-:W-:-:S03]  /*0650*/  UISETP.NE.AND UP1, UPT, UR7, URZ, UPT ;  /* 0x000000ff0700728c */ /* 0x000fc6000bf25270 */
[----:B------:R-:W-:Y:S08]  /*0660*/  BRA.U !UP0, `(.L_x_3) ;  /* 0x0000000108887547 */ /* 0x000ff0000b800000 */
[----:B------:R-:W0:Y:S01]  /*0670*/  LDCU UR6, c[0x0][0x3a0] ;  /* 0x00007400ff0677ac */ /* 0x000e220008000800 */
[----:B------:R-:W-:-:S05]  /*0680*/  IADD3 R13, PT, PT, R18, UR4, RZ ;  /* 0x00000004120d7c10 */ /* 0x000fca000fffe0ff */
[C---:B------:R-:W-:Y:S02]  /*0690*/  VIADD R15, R13.reuse, 0x1 ;  /* 0x000000010d0f7836 */ /* 0x040fe40000000000 */
[C---:B------:R-:W-:Y:S02]  /*06a0*/  VIADD R17, R13.reuse, 0x2 ;  /* 0x000000020d117836 */ /* 0x040fe40000000000 */
[C---:B------:R-:W-:Y:S01]  /*06b0*/  VIADD R19, R13.reuse, 0x3 ;  /* 0x000000030d137836 */ /* 0x040fe20000000000 */
[----:B0-----:R-:W-:Y:S02]  /*06c0*/  ISETP.GE.AND P0, PT, R13, UR6, PT ;  /* 0x000000060d007c0c */ /* 0x001fe4000bf06270 */
[----:B------:R-:W-:Y:S02]  /*06d0*/  ISETP.GE.AND P1, PT, R15, UR6, PT ;  /* 0x000000060f007c0c */ /* 0x000fe4000bf26270 */
[----:B------:R-:W-:Y:S02]  /*06e0*/  ISETP.LT.OR P0, PT, R13, RZ, P0 ;  /* 0x000000ff0d00720c */ /* 0x000fe40000701670 */
[----:B------:R-:W-:-:S02]  /*06f0*/  ISETP.GE.AND P2, PT, R17, UR6, PT ;  /* 0x0000000611007c0c */ /* 0x000fc4000bf46270 */
[----:B------:R-:W-:Y:S02]  /*0700*/  ISETP.LT.OR P1, PT, R15, RZ, P1 ;  /* 0x000000ff0f00720c */ /* 0x000fe40000f21670 */
[----:B------:R-:W-:Y:S02]  /*0710*/  ISETP.GE.AND P3, PT, R19, UR6, PT ;  /* 0x0000000613007c0c */ /* 0x000fe4000bf66270 */
[----:B------:R-:W-:Y:S02]  /*0720*/  ISETP.LT.OR P2, PT, R17, RZ, P2 ;  /* 0x000000ff1100720c */ /* 0x000fe40001741670 */
[----:B------:R-:W-:-:S03]  /*0730*/  ISETP.LT.OR P3, PT, R19, RZ, P3 ;  /* 0x000000ff1300720c */ /* 0x000fc60001f61670 */
[----:B------:R-:W0:Y:S08]  /*0740*/  @!P0 LDC.64 R6, c[0x0][0x380] ;  /* 0x0000e000ff068b82 */ /* 0x000e300000000a00 */
[----:B------:R-:W1:Y:S08]  /*0750*/  @!P1 LDC.64 R10, c[0x0][0x380] ;  /* 0x0000e000ff0a9b82 */ /* 0x000e700000000a00 */
[----:B------:R-:W2:Y:S08]  /*0760*/  @!P2 LDC.64 R4, c[0x0][0x380] ;  /* 0x0000e000ff04ab82 */ /* 0x000eb00000000a00 */
[----:B------:R-:W3:Y:S01]  /*0770*/  @!P3 LDC.64 R2, c[0x0][0x380] ;  /* 0x0000e000ff02bb82 */ /* 0x000ee20000000a00 */
[----:B0-----:R-:W-:-:S06]  /*0780*/  @!P0 IMAD.WIDE.U32 R6, R13, 0x4, R6 ;  /* 0x000000040d068825 */ /* 0x001fcc00078e0006 */
[----:B------:R-:W4:Y:S01]  /*0790*/  @!P0 LDG.E R6, desc[UR8][R6.64] ;  /* 0x0000000806068981 */ /* 0x000f22000c1e1900 */
[----:B-1----:R-:W-:-:S06]  /*07a0*/  @!P1 IMAD.WIDE.U32 R10, R15, 0x4, R10 ;  /* 0x000000040f0a9825 */ /* 0x002fcc00078e000a */
[----:B------:R-:W5:Y:S01]  /*07b0*/  @!P1 LDG.E R10, desc[UR8][R10.64] ;  /* 0x000000080a0a9981 */ /* 0x000f62000c1e1900 */
[----:B--2---:R-:W-:-:S06]  /*07c0*/  @!P2 IMAD.WIDE.U32 R4, R17, 0x4, R4 ;  /* 0x000000041104a825 */ /* 0x004fcc00078e0004 */
[----:B------:R-:W2:Y:S01]  /*07d0*/  @!P2 LDG.E R4, desc[UR8][R4.64] ;  /* 0x000000080404a981 */ /* 0x000ea2000c1e1900 */
[----:B---3--:R-:W-:-:S06]  /*07e0*/  @!P3 IMAD.WIDE.U32 R2, R19, 0x4, R2 ;  /* 0x000000041302b825 */ /* 0x008fcc00078e0002 */
[----:B------:R-:W3:Y:S01]  /*07f0*/  @!P3 LDG.E R2, desc[UR8][R2.64] ;  /* 0x000000080202b981 */ /* 0x000ee2000c1e1900 */
[----:B------:R-:W-:-:S05]  /*0800*/  @!P0 IADD3 R0, PT, PT, R0, 0x1, RZ ;  /* 0x0000000100008810 */ /* 0x000fca0007ffe0ff */
[----:B------:R-:W-:-:S04]  /*0810*/  @!P1 VIADD R0, R0, 0x1 ;  /* 0x0000000100009836 */ /* 0x000fc80000000000 */
[----:B------:R-:W-:Y:S01]  /*0820*/  @!P2 VIADD R0, R0, 0x1 ;  /* 0x000000010000a836 */ /* 0x000fe20000000000 */
[----:B------:R-:W-:-:S03]  /*0830*/  UIADD3 UR4, UPT, UPT, UR4, 0x4, URZ ;  /* 0x0000000404047890 */ /* 0x000fc6000fffe0ff */
[----:B------:R-:W-:Y:S02]  /*0840*/  @!P3 VIADD R0, R0, 0x1 ;  /* 0x000000010000b836 */ /* 0x000fe40000000000 */
[----:B----4-:R-:W-:-:S04]  /*0850*/  @!P0 FADD R9, R9, R6 ;  /* 0x0000000609098221 */ /* 0x010fc80000000000 */
[----:B-----5:R-:W-:-:S04]  /*0860*/  @!P1 FADD R9, R9, R10 ;  /* 0x0000000a09099221 */ /* 0x020fc80000000000 */
[----:B--2---:R-:W-:-:S04]  /*0870*/  @!P2 FADD R9, R9, R4 ;  /* 0x000000040909a221 */ /* 0x004fc80000000000 */
[----:B---3--:R-:W-:-:S07]  /*0880*/  @!P3 FADD R9, R9, R2 ;  /* 0x000000020909b221 */ /* 0x008fce0000000000 */
.L_x_3:
[----:B------:R-:W-:Y:S05]  /*0890*/  BRA.U !UP1, `(.L_x_0) ;  /* 0x00000001098c7547 */ /* 0x000fea000b800000 */
[----:B------:R-:W-:Y:S02]  /*08a0*/  UISETP.NE.AND UP0, UPT, UR7, 0x1, UPT ;  /* 0x000000010700788c */ /* 0x000fe4000bf05270 */
[----:B------:R-:W-:-:S04]  /*08b0*/  ULOP3.LUT UR5, UR5, 0x1, URZ, 0xc0, !UPT ;  /* 0x0000000105057892 */ /* 0x000fc8000f8ec0ff */
[----:B------:R-:W-:-:S03]  /*08c0*/  UISETP.NE.U32.AND UP1, UPT, UR5, 0x1, UPT ;  /* 0x000000010500788c */ /* 0x000fc6000bf25070 */
[----:B------:R-:W-:Y:S08]  /*08d0*/  BRA.U !UP0, `(.L_x_4) ;  /* 0x0000000108487547 */ /* 0x000ff0000b800000 */
[----:B------:R-:W0:Y:S01]  /*08e0*/  LDCU UR5, c[0x0][0x3a0] ;  /* 0x00007400ff0577ac */ /* 0x000e220008000800 */
[----:B------:R-:W-:-:S05]  /*08f0*/  IADD3 R11, PT, PT, R18, UR4, RZ ;  /* 0x00000004120b7c10 */ /* 0x000fca000fffe0ff */
[C---:B------:R-:W-:Y:S01]  /*0900*/  VIADD R7, R11.reuse, 0x1 ;  /* 0x000000010b077836 */ /* 0x040fe20000000000 */
[----:B0-----:R-:W-:-:S04]  /*0910*/  ISETP.GE.AND P0, PT, R11, UR5, PT ;  /* 0x000000050b007c0c */ /* 0x001fc8000bf06270 */
[----:B------:R-:W-:Y:S02]  /*0920*/  ISETP.GE.AND P1, PT, R7, UR5, PT ;  /* 0x0000000507007c0c */ /* 0x000fe4000bf26270 */
[----:B------:R-:W-:Y:S02]  /*0930*/  ISETP.LT.OR P0, PT, R11, RZ, P0 ;  /* 0x000000ff0b00720c */ /* 0x000fe40000701670 */
[----:B------:R-:W-:-:S11]  /*0940*/  ISETP.LT.OR P1, PT, R7, RZ, P1 ;  /* 0x000000ff0700720c */ /* 0x000fd60000f21670 */
[----:B------:R-:W0:Y:S08]  /*0950*/  @!P0 LDC.64 R2, c[0x0][0x380] ;  /* 0x0000e000ff028b82 */ /* 0x000e300000000a00 */
[----:B------:R-:W1:Y:S01]  /*0960*/  @!P1 LDC.64 R4, c[0x0][0x380] ;  /* 0x0000e000ff049b82 */ /* 0x000e620000000a00 */
[----:B0-----:R-:W-:-:S06]  /*0970*/  @!P0 IMAD.WIDE.U32 R2, R11, 0x4, R2 ;  /* 0x000000040b028825 */ /* 0x001fcc00078e0002 */
[----:B------:R-:W2:Y:S01]  /*0980*/  @!P0 LDG.E R2, desc[UR8][R2.64] ;  /* 0x0000000802028981 */ /* 0x000ea2000c1e1900 */
[----:B-1----:R-:W-:-:S06]  /*0990*/  @!P1 IMAD.WIDE.U32 R4, R7, 0x4, R4 ;  /* 0x0000000407049825 */ /* 0x002fcc00078e0004 */
[----:B------:R-:W3:Y:S01]  /*09a0*/  @!P1 LDG.E R4, desc[UR8][R4.64] ;  /* 0x0000000804049981 */ /* 0x000ee2000c1e1900 */
[----:B------:R-:W-:Y:S01]  /*09b0*/  @!P0 VIADD R0, R0, 0x1 ;  /* 0x0000000100008836 */ /* 0x000fe20000000000 */
[----:B------:R-:W-:-:S03]  /*09c0*/  UIADD3 UR4, UPT, UPT, UR4, 0x2, URZ ;  /* 0x0000000204047890 */ /* 0x000fc6000fffe0ff */
[----:B------:R-:W-:Y:S02]  /*09d0*/  @!P1 VIADD R0, R0, 0x1 ;  /* 0x0000000100009836 */ /* 0x000fe40000000000 */
[----:B--2---:R-:W-:-:S04]  /*09e0*/  @!P0 FADD R9, R9, R2 ;  /* 0x0000000209098221 */ /* 0x004fc80000000000 */
[----:B---3--:R-:W-:-:S07]  /*09f0*/  @!P1 FADD R9, R9, R4 ;  /* 0x0000000409099221 */ /* 0x008fce0000000000 */
.L_x_4:
[----:B------:R-:W-:Y:S05]  /*0a00*/  BRA.U UP1, `(.L_x_0) ;  /* 0x0000000101307547 */ /* 0x000fea000b800000 */
[----:B------:R-:W0:Y:S01]  /*0a10*/  LDCU UR5, c[0x0][0x3a0] ;  /* 0x00007400ff0577ac */ /* 0x000e220008000800 */
[----:B------:R-:W-:Y:S01]  /*0a20*/  IADD3 R5, PT, PT, R18, UR4, RZ ;  /* 0x0000000412057c10 */ /* 0x000fe2000fffe0ff */
[----:B------:R-:W-:Y:S03]  /*0a30*/  BSSY.RECONVERGENT B0, `(.L_x_0) ;  /* 0x0000009000007945 */ /* 0x000fe60003800200 */
[----:B0-----:R-:W-:-:S04]  /*0a40*/  ISETP.GE.AND P0, PT, R5, UR5, PT ;  /* 0x0000000505007c0c */ /* 0x001fc8000bf06270 */
[----:B------:R-:W-:-:S13]  /*0a50*/  ISETP.LT.OR P0, PT, R5, RZ, P0 ;  /* 0x000000ff0500720c */ /* 0x000fda0000701670 */
[----:B------:R-:W-:Y:S05]  /*0a60*/  @P0 BRA `(.L_x_5) ;  /* 0x0000000000140947 */ /* 0x000fea0003800000 */
[----:B------:R-:W0:Y:S02]  /*0a70*/  LDC.64 R2, c[0x0][0x380] ;  /* 0x0000e000ff027b82 */ /* 0x000e240000000a00 */
[----:B0-----:R-:W-:-:S06]  /*0a80*/  IMAD.WIDE.U32 R2, R5, 0x4, R2 ;  /* 0x0000000405027825 */ /* 0x001fcc00078e0002 */
[----:B------:R-:W2:Y:S01]  /*0a90*/  LDG.E R2, desc[UR8][R2.64] ;  /* 0x0000000802027981 */ /* 0x000ea2000c1e1900 */
[----:B------:R-:W-:Y:S02]  /*0aa0*/  VIADD R0, R0, 0x1 ;  /* 0x0000000100007836 */ /* 0x000fe40000000000 */
[----:B--2---:R-:W-:-:S07]  /*0ab0*/  FADD R9, R9, R2 ;  /* 0x0000000209097221 */ /* 0x004fce0000000000 */
.L_x_5:
[----:B------:R-:W-:Y:S05]  /*0ac0*/  BSYNC.RECONVERGENT B0 ;  /* 0x0000000000007941 */ /* 0x000fea0003800200 */
.L_x_0:
[----:B------:R-:W-:Y:S01]  /*0ad0*/  ISETP.GE.AND P0, PT, R0, 0x1, PT ;  /* 0x000000010000780c */ /* 0x000fe20003f06270 */
[----:B------:R-:W-:Y:S01]  /*0ae0*/  BSSY.RECONVERGENT B0, `(.L_x_6) ;  /* 0x0000012000007945 */ /* 0x000fe20003800200 */
[----:B------:R-:W-:-:S11]  /*0af0*/  IMAD.MOV.U32 R5, RZ, RZ, RZ ;  /* 0x000000ffff057224 */ /* 0x000fd600078e00ff */
[----:B------:R-:W-:Y:S05]  /*0b00*/  @!P0 BRA `(.L_x_7) ;  /* 0x00000000003c8947 */ /* 0x000fea0003800000 */
[----:B------:R-:W-:Y:S01]  /*0b10*/  I2FP.F32.U32 R6, R0 ;  /* 0x0000000000067245 */ /* 0x000fe20000201000 */
[----:B------:R-:W-:Y:S03]  /*0b20*/  BSSY.RECONVERGENT B1, `(.L_x_7) ;  /* 0x000000d000017945 */ /* 0x000fe60003800200 */
[----:B------:R-:W0:Y:S08]  /*0b30*/  MUFU.RCP R0, R6 ;  /* 0x0000000600007308 */ /* 0x000e300000001000 */
[----:B------:R-:W1:Y:S01]  /*0b40*/  FCHK P0, R9, R6 ;  /* 0x0000000609007302 */ /* 0x000e620000000000 */
[----:B0-----:R-:W-:-:S04]  /*0b50*/  FFMA R3, -R6, R0, 1 ;  /* 0x3f80000006037423 */ /* 0x001fc80000000100 */
[----:B------:R-:W-:-:S04]  /*0b60*/  FFMA R0, R0, R3, R0 ;  /* 0x0000000300007223 */ /* 0x000fc80000000000 */
[----:B------:R-:W-:-:S04]  /*0b70*/  FFMA R2, R0, R9, RZ ;  /* 0x0000000900027223 */ /* 0x000fc800000000ff */
[----:B------:R-:W-:-:S04]  /*0b80*/  FFMA R3, -R6, R2, R9 ;  /* 0x0000000206037223 */ /* 0x000fc80000000109 */
[----:B------:R-:W-:Y:S01]  /*0b90*/  FFMA R5, R0, R3, R2 ;  /* 0x0000000300057223 */ /* 0x000fe20000000002 */
[----:B-1----:R-:W-:Y:S06]  /*0ba0*/  @!P0 BRA `(.L_x_8) ;  /* 0x0000000000108947 */ /* 0x002fec0003800000 */
[----:B------:R-:W-:Y:S02]  /*0bb0*/  MOV R3, R9 ;  /* 0x0000000900037202 */ /* 0x000fe40000000f00 */
[----:B------:R-:W-:-:S07]  /*0bc0*/  MOV R2, 0xbe0 ;  /* 0x00000be000027802 */ /* 0x000fce0000000f00 */
[----:B------:R-:W-:Y:S05]  /*0bd0*/  CALL.REL.NOINC `($__internal_0_$__cuda_sm3x_div_rn_noftz_f32_slowpath) ;  /* 0x00000000001c7944 */ /* 0x000fea0003c00000 */
[----:B------:R-:W-:-:S07]  /*0be0*/  IMAD.MOV.U32 R5, RZ, RZ, R0 ;  /* 0x000000ffff057224 */ /* 0x000fce00078e0000 */
.L_x_8:
[----:B------:R-:W-:Y:S05]  /*0bf0*/  BSYNC.RECONVERGENT B1 ;  /* 0x0000000000017941 */ /* 0x000fea0003800200 */
.L_x_7:
[----:B------:R-:W-:Y:S05]  /*0c00*/  BSYNC.RECONVERGENT B0 ;  /* 0x0000000000007941 */ /* 0x000fea0003800200 */
.L_x_6:
[----:B------:R-:W0:Y:S02]  /*0c10*/  LDC.64 R2, c[0x0][0x398] ;  /* 0x0000e600ff027b82 */ /* 0x000e240000000a00 */
[----:B0-----:R-:W-:-:S05]  /*0c20*/  IMAD.WIDE R8, R8, 0x4, R2 ;  /* 0x0000000408087825 */ /* 0x001fca00078e0202 */
[----:B------:R-:W-:Y:S01]  /*0c30*/  STG.E desc[UR8][R8.64], R5 ;  /* 0x0000000508007986 */ /* 0x000fe2000c101908 */
[----:B------:R-:W-:Y:S05]  /*0c40*/  EXIT ;  /* 0x000000000000794d */ /* 0x000fea0003800000 */
        .weak           $__internal_0_$__cuda_sm3x_div_rn_noftz_f32_slowpath
        .type           $__internal_0_$__cuda_sm3x_div_rn_noftz_f32_slowpath,@function
        .size           $__internal_0_$__cuda_sm3x_div_rn_noftz_f32_slowpath,(.L_x_21 - $__internal_0_$__cuda_sm3x_div_rn_noftz_f32_slowpath)
$__internal_0_$__cuda_sm3x_div_rn_noftz_f32_slowpath:
[--C-:B------:R-:W-:Y:S01]  /*0c50*/  SHF.R.U32.HI R4, RZ, 0x17, R6.reuse ;  /* 0x00000017ff047819 */ /* 0x100fe20000011606 */
[----:B------:R-:W-:Y:S01]  /*0c60*/  BSSY.RECONVERGENT B2, `(.L_x_9) ;  /* 0x0000064000027945 */ /* 0x000fe20003800200 */
[----:B------:R-:W-:Y:S02]  /*0c70*/  SHF.R.U32.HI R0, RZ, 0x17, R3 ;  /* 0x00000017ff007819 */ /* 0x000fe40000011603 */
[----:B------:R-:W-:Y:S01]  /*0c80*/  LOP3.LUT R13, R4, 0xff, RZ, 0xc0, !PT ;  /* 0x000000ff040d7812 */ /* 0x000fe200078ec0ff */
[----:B------:R-:W-:Y:S01]  /*0c90*/  IMAD.MOV.U32 R4, RZ, RZ, R6 ;  /* 0x000000ffff047224 */ /* 0x000fe200078e0006 */
[----:B------:R-:W-:-:S03]  /*0ca0*/  LOP3.LUT R10, R0, 0xff, RZ, 0xc0, !PT ;  /* 0x000000ff000a7812 */ /* 0x000fc600078ec0ff */
[----:B------:R-:W-:Y:S01]  /*0cb0*/  VIADD R9, R13, 0xffffffff ;  /* 0xffffffff0d097836 */ /* 0x000fe20000000000 */
[----:B------:R-:W-:-:S04]  /*0cc0*/  IADD3 R7, PT, PT, R10, -0x1, RZ ;  /* 0xffffffff0a077810 */ /* 0x000fc80007ffe0ff */
[----:B------:R-:W-:-:S04]  /*0cd0*/  ISETP.GT.U32.AND P0, PT, R9, 0xfd, PT ;  /* 0x000000fd0900780c */ /* 0x000fc80003f04070 */
[----:B------:R-:W-:-:S13]  /*0ce0*/  ISETP.GT.U32.OR P0, PT, R7, 0xfd, P0 ;  /* 0x000000fd0700780c */ /* 0x000fda0000704470 */
[----:B------:R-:W-:Y:S01]  /*0cf0*/  @!P0 IMAD.MOV.U32 R5, RZ, RZ, RZ ;  /* 0x000000ffff058224 */ /* 0x000fe200078e00ff */
[----:B------:R-:W-:Y:S06]  /*0d00*/  @!P0 BRA `(.L_x_10) ;  /* 0x0000000000608947 */ /* 0x000fec0003800000 */
[----:B------:R-:W-:Y:S02]  /*0d10*/  FSETP.GTU.FTZ.AND P0, PT, |R3|, +INF , PT ;  /* 0x7f8000000300780b */ /* 0x000fe40003f1c200 */
[----:B------:R-:W-:Y:S02]  /*0d20*/  FSETP.GTU.FTZ.AND P1, PT, |R6|, +INF , PT ;  /* 0x7f8000000600780b */ /* 0x000fe40003f3c200 */
[----:B------:R-:W-:Y:S02]  /*0d30*/  MOV R0, R6 ;  /* 0x0000000600007202 */ /* 0x000fe40000000f00 */
[----:B------:R-:W-:-:S13]  /*0d40*/  PLOP3.LUT P0, PT, P0, P1, PT, 0xf8, 0x8f ;  /* 0x00000000008f781c */ /* 0x000fda0000703f70 */
[----:B------:R-:W-:Y:S05]  /*0d50*/  @P0 BRA `(.L_x_11) ;  /* 0x00000004004c0947 */ /* 0x000fea0003800000 */
[----:B------:R-:W-:-:S13]  /*0d60*/  LOP3.LUT P0, RZ, R4, 0x7fffffff, R3, 0xc8, !PT ;  /* 0x7fffffff04ff7812 */ /* 0x000fda000780c803 */
[----:B------:R-:W-:Y:S05]  /*0d70*/  @!P0 BRA `(.L_x_12) ;  /* 0x00000004003c8947 */ /* 0x000fea0003800000 */
[C---:B------:R-:W-:Y:S02]  /*0d80*/  FSETP.NEU.FTZ.AND P0, PT, |R3|.reuse, +INF , PT ;  /* 0x7f8000000300780b */ /* 0x040fe40003f1d200 */
[----:B------:R-:W-:Y:S02]  /*0d90*/  FSETP.NEU.FTZ.AND P2, PT, |R0|, +INF , PT ;  /* 0x7f8000000000780b */ /* 0x000fe40003f5d200 */
[----:B------:R-:W-:-:S11]  /*0da0*/  FSETP.NEU.FTZ.AND P1, PT, |R3|, +INF , PT ;  /* 0x7f8000000300780b */ /* 0x000fd60003f3d200 */
[----:B------:R-:W-:Y:S05]  /*0db0*/  @!P2 BRA !P0, `(.L_x_12) ;  /* 0x00000004002ca947 */ /* 0x000fea0004000000 */
[----:B------:R-:W-:-:S04]  /*0dc0*/  LOP3.LUT P0, RZ, R3, 0x7fffffff, RZ, 0xc0, !PT ;  /* 0x7fffffff03ff7812 */ /* 0x000fc8000780c0ff */
[----:B------:R-:W-:-:S13]  /*0dd0*/  PLOP3.LUT P0, PT, P2, P0, PT, 0x2f, 0xf2 ;  /* 0x0000000000f2781c */ /* 0x000fda0001700577 */
[----:B------:R-:W-:Y:S05]  /*0de0*/  @P0 BRA `(.L_x_13) ;  /* 0x0000000400180947 */ /* 0x000fea0003800000 */
[----:B------:R-:W-:-:S04]  /*0df0*/  LOP3.LUT P0, RZ, R4, 0x7fffffff, RZ, 0xc0, !PT ;  /* 0x7fffffff04ff7812 */ /* 0x000fc8000780c0ff */
[----:B------:R-:W-:-:S13]  /*0e00*/  PLOP3.LUT P0, PT, P1, P0, PT, 0x2f, 0xf2 ;  /* 0x0000000000f2781c */ /* 0x000fda0000f00577 */
[----:B------:R-:W-:Y:S05]  /*0e10*/  @P0 BRA `(.L_x_14) ;  /* 0x0000000400000947 */ /* 0x000fea0003800000 */
[----:B------:R-:W-:Y:S02]  /*0e20*/  ISETP.GE.AND P0, PT, R7, RZ, PT ;  /* 0x000000ff0700720c */ /* 0x000fe40003f06270 */
[----:B------:R-:W-:-:S11]  /*0e30*/  ISETP.GE.AND P1, PT, R9, RZ, PT ;  /* 0x000000ff0900720c */ /* 0x000fd60003f26270 */
[----:B------:R-:W-:Y:S02]  /*0e40*/  @P0 IMAD.MOV.U32 R5, RZ, RZ, RZ ;  /* 0x000000ffff050224 */ /* 0x000fe400078e00ff */
[----:B------:R-:W-:Y:S01]  /*0e50*/  @!P0 FFMA R3, R3, 1.84467440737095516160e+19, RZ ;  /* 0x5f80000003038823 */ /* 0x000fe200000000ff */
[----:B------:R-:W-:Y:S02]  /*0e60*/  @!P0 IMAD.MOV.U32 R5, RZ, RZ, -0x40 ;  /* 0xffffffc0ff058424 */ /* 0x000fe400078e00ff */
[----:B------:R-:W-:-:S03]  /*0e70*/  @!P1 FFMA R4, R0, 1.84467440737095516160e+19, RZ ;  /* 0x5f80000000049823 */ /* 0x000fc600000000ff */
[----:B------:R-:W-:-:S07]  /*0e80*/  @!P1 IADD3 R5, PT, PT, R5, 0x40, RZ ;  /* 0x0000004005059810 */ /* 0x000fce0007ffe0ff */
.L_x_10:
[----:B------:R-:W-:Y:S01]  /*0e90*/  LEA R7, R13, 0xc0800000, 0x17 ;  /* 0xc08000000d077811 */ /* 0x000fe200078eb8ff */
[----:B------:R-:W-:Y:S04]  /*0ea0*/  BSSY.RECONVERGENT B3, `(.L_x_15) ;  /* 0x0000036000037945 */ /* 0x000fe80003800200 */
[----:B------:R-:W-:Y:S02]  /*0eb0*/  IMAD.IADD R7, R4, 0x1, -R7 ;  /* 0x0000000104077824 */ /* 0x000fe400078e0a07 */
[----:B------:R-:W-:Y:S02]  /*0ec0*/  VIADD R4, R10, 0xffffff81 ;  /* 0xffffff810a047836 */ /* 0x000fe40000000000 */
[----:B------:R-:W0:Y:S01]  /*0ed0*/  MUFU.RCP R6, R7 ;  /* 0x0000000700067308 */ /* 0x000e220000001000 */
[----:B------:R-:W-:Y:S01]  /*0ee0*/  FADD.FTZ R9, -R7, -RZ ;  /* 0x800000ff07097221 */ /* 0x000fe20000010100 */
[C---:B------:R-:W-:Y:S01]  /*0ef0*/  IMAD R0, R4.reuse, -0x800000, R3 ;  /* 0xff80000004007824 */ /* 0x040fe200078e0203 */
[----:B------:R-:W-:-:S04]  /*0f00*/  IADD3 R4, PT, PT, R4, 0x7f, -R13 ;  /* 0x0000007f04047810 */ /* 0x000fc80007ffe80d */
[----:B------:R-:W-:Y:S01]  /*0f10*/  IADD3 R4, PT, PT, R4, R5, RZ ;  /* 0x0000000504047210 */ /* 0x000fe20007ffe0ff */
[----:B0-----:R-:W-:-:S04]  /*0f20*/  FFMA R11, R6, R9, 1 ;  /* 0x3f800000060b7423 */ /* 0x001fc80000000009 */
[----:B------:R-:W-:-:S04]  /*0f30*/  FFMA R10, R6, R11, R6 ;  /* 0x0000000b060a7223 */ /* 0x000fc80000000006 */
[----:B------:R-:W-:-:S04]  /*0f40*/  FFMA R3, R0, R10, RZ ;  /* 0x0000000a00037223 */ /* 0x000fc800000000ff */
[----:B------:R-:W-:-:S04]  /*0f50*/  FFMA R6, R9, R3, R0 ;  /* 0x0000000309067223 */ /* 0x000fc80000000000 */
[----:B------:R-:W-:-:S04]  /*0f60*/  FFMA R11, R10, R6, R3 ;  /* 0x000000060a0b7223 */ /* 0x000fc80000000003 */
[----:B------:R-:W-:-:S04]  /*0f70*/  FFMA R6, R9, R11, R0 ;  /* 0x0000000b09067223 */ /* 0x000fc80000000000 */
[----:B------:R-:W-:-:S05]  /*0f80*/  FFMA R0, R10, R6, R11 ;  /* 0x000000060a007223 */ /* 0x000fca000000000b */
[----:B------:R-:W-:-:S04]  /*0f90*/  SHF.R.U32.HI R3, RZ, 0x17, R0 ;  /* 0x00000017ff037819 */ /* 0x000fc80000011600 */
[----:B------:R-:W-:-:S05]  /*0fa0*/  LOP3.LUT R3, R3, 0xff, RZ, 0xc0, !PT ;  /* 0x000000ff03037812 */ /* 0x000fca00078ec0ff */
[----:B------:R-:W-:-:S04]  /*0fb0*/  IMAD.IADD R7, R3, 0x1, R4 ;  /* 0x0000000103077824 */ /* 0x000fc800078e0204 */
[----:B------:R-:W-:-:S05]  /*0fc0*/  VIADD R3, R7, 0xffffffff ;  /* 0xffffffff07037836 */ /* 0x000fca0000000000 */
[----:B------:R-:W-:-:S13]  /*0fd0*/  ISETP.GE.U32.AND P0, PT, R3, 0xfe, PT ;  /* 0x000000fe0300780c */ /* 0x000fda0003f06070 */
[----:B------:R-:W-:Y:S05]  /*0fe0*/  @!P0 BRA `(.L_x_16) ;  /* 0x0000000000808947 */ /* 0x000fea0003800000 */
[----:B------:R-:W-:-:S13]  /*0ff0*/  ISETP.GT.AND P0, PT, R7, 0xfe, PT ;  /* 0x000000fe0700780c */ /* 0x000fda0003f04270 */
[----:B------:R-:W-:Y:S05]  /*1000*/  @P0 BRA `(.L_x_17) ;  /* 0x00000000006c0947 */ /* 0x000fea0003800000 */
[----:B------:R-:W-:-:S13]  /*1010*/  ISETP.GE.AND P0, PT, R7, 0x1, PT ;  /* 0x000000010700780c */ /* 0x000fda0003f06270 */
[----:B------:R-:W-:Y:S05]  /*1020*/  @P0 BRA `(.L_x_18) ;  /* 0x0000000000740947 */ /* 0x000fea0003800000 */
[----:B------:R-:W-:Y:S02]  /*1030*/  ISETP.GE.AND P0, PT, R7, -0x18, PT ;  /* 0xffffffe80700780c */ /* 0x000fe40003f06270 */
[----:B------:R-:W-:-:S11]  /*1040*/  LOP3.LUT R0, R0, 0x80000000, RZ, 0xc0, !PT ;  /* 0x8000000000007812 */ /* 0x000fd600078ec0ff */
[----:B------:R-:W-:Y:S05]  /*1050*/  @!P0 BRA `(.L_x_18) ;  /* 0x0000000000688947 */ /* 0x000fea0003800000 */
[CCC-:B------:R-:W-:Y:S01]  /*1060*/  FFMA.RZ R3, R10.reuse, R6.reuse, R11.reuse ;  /* 0x000000060a037223 */ /* 0x1c0fe2000000c00b */
[CCC-:B------:R-:W-:Y:S01]  /*1070*/  FFMA.RM R4, R10.reuse, R6.reuse, R11.reuse ;  /* 0x000000060a047223 */ /* 0x1c0fe2000000400b */
[C---:B------:R-:W-:Y:S02]  /*1080*/  ISETP.NE.AND P2, PT, R7.reuse, RZ, PT ;  /* 0x000000ff0700720c */ /* 0x040fe40003f45270 */
[----:B------:R-:W-:Y:S02]  /*1090*/  ISETP.NE.AND P1, PT, R7, RZ, PT ;  /* 0x000000ff0700720c */ /* 0x000fe40003f25270 */
[----:B------:R-:W-:Y:S01]  /*10a0*/  LOP3.LUT R5, R3, 0x7fffff, RZ, 0xc0, !PT ;  /* 0x007fffff03057812 */ /* 0x000fe200078ec0ff */
[----:B------:R-:W-:Y:S01]  /*10b0*/  FFMA.RP R3, R10, R6, R11 ;  /* 0x000000060a037223 */ /* 0x000fe2000000800b */
[----:B------:R-:W-:Y:S01]  /*10c0*/  IADD3 R6, PT, PT, R7, 0x20, RZ ;  /* 0x0000002007067810 */ /* 0x000fe20007ffe0ff */
[----:B------:R-:W-:Y:S01]  /*10d0*/  IMAD.MOV R7, RZ, RZ, -R7 ;  /* 0x000000ffff077224 */ /* 0x000fe200078e0a07 */
[----:B------:R-:W-:-:S02]  /*10e0*/  LOP3.LUT R5, R5, 0x800000, RZ, 0xfc, !PT ;  /* 0x0080000005057812 */ /* 0x000fc400078efcff */
[----:B------:R-:W-:Y:S02]  /*10f0*/  FSETP.NEU.FTZ.AND P0, PT, R3, R4, PT ;  /* 0x000000040300720b */ /* 0x000fe40003f1d000 */
[----:B------:R-:W-:Y:S02]  /*1100*/  SHF.L.U32 R6, R5, R6, RZ ;  /* 0x0000000605067219 */ /* 0x000fe400000006ff */
[----:B------:R-:W-:Y:S02]  /*1110*/  SEL R4, R7, RZ, P2 ;  /* 0x000000ff07047207 */ /* 0x000fe40001000000 */
[----:B------:R-:W-:Y:S02]  /*1120*/  ISETP.NE.AND P1, PT, R6, RZ, P1 ;  /* 0x000000ff0600720c */ /* 0x000fe40000f25270 */
[----:B------:R-:W-:Y:S02]  /*1130*/  SHF.R.U32.HI R4, RZ, R4, R5 ;  /* 0x00000004ff047219 */ /* 0x000fe40000011605 */
[----:B------:R-:W-:-:S02]  /*1140*/  PLOP3.LUT P0, PT, P0, P1, PT, 0xf8, 0x8f ;  /* 0x00000000008f781c */ /* 0x000fc40000703f70 */
[----:B------:R-:W-:Y:S02]  /*1150*/  SHF.R.U32.HI R6, RZ, 0x1, R4 ;  /* 0x00000001ff067819 */ /* 0x000fe40000011604 */
[----:B------:R-:W-:-:S04]  /*1160*/  SEL R3, RZ, 0x1, !P0 ;  /* 0x00000001ff037807 */ /* 0x000fc80004000000 */
[----:B------:R-:W-:-:S04]  /*1170*/  LOP3.LUT R3, R3, 0x1, R6, 0xf8, !PT ;  /* 0x0000000103037812 */ /* 0x000fc800078ef806 */
[----:B------:R-:W-:-:S05]  /*1180*/  LOP3.LUT R3, R3, R4, RZ, 0xc0, !PT ;  /* 0x0000000403037212 */ /* 0x000fca00078ec0ff */
[----:B------:R-:W-:-:S05]  /*1190*/  IMAD.IADD R3, R6, 0x1, R3 ;  /* 0x0000000106037824 */ /* 0x000fca00078e0203 */
[----:B------:R-:W-:Y:S01]  /*11a0*/  LOP3.LUT R0, R3, R0, RZ, 0xfc, !PT ;  /* 0x0000000003007212 */ /* 0x000fe200078efcff */
[----:B------:R-:W-:Y:S06]  /*11b0*/  BRA `(.L_x_18) ;  /* 0x0000000000107947 */ /* 0x000fec0003800000 */
.L_x_17:
[----:B------:R-:W-:-:S04]  /*11c0*/  LOP3.LUT R0, R0, 0x80000000, RZ, 0xc0, !PT ;  /* 0x8000000000007812 */ /* 0x000fc800078ec0ff */
[----:B------:R-:W-:Y:S01]  /*11d0*/  LOP3.LUT R0, R0, 0x7f800000, RZ, 0xfc, !PT ;  /* 0x7f80000000007812 */ /* 0x000fe200078efcff */
[----:B------:R-:W-:Y:S06]  /*11e0*/  BRA `(.L_x_18) ;  /* 0x0000000000047947 */ /* 0x000fec0003800000 */
.L_x_16:
[----:B------:R-:W-:-:S07]  /*11f0*/  LEA R0, R4, R0, 0x17 ;  /* 0x0000000004007211 */ /* 0x000fce00078eb8ff */
.L_x_18:
[----:B------:R-:W-:Y:S05]  /*1200*/  BSYNC.RECONVERGENT B3 ;  /* 0x0000000000037941 */ /* 0x000fea0003800200 */
.L_x_15:
[----:B------:R-:W-:Y:S05]  /*1210*/  BRA `(.L_x_19) ;  /* 0x0000000000207947 */ /* 0x000fea0003800000 */
.L_x_14:
[----:B------:R-:W-:-:S04]  /*1220*/  LOP3.LUT R0, R4, 0x80000000, R3, 0x48, !PT ;  /* 0x8000000004007812 */ /* 0x000fc800078e4803 */
[----:B------:R-:W-:Y:S01]  /*1230*/  LOP3.LUT R0, R0, 0x7f800000, RZ, 0xfc, !PT ;  /* 0x7f80000000007812 */ /* 0x000fe200078efcff */
[----:B------:R-:W-:Y:S06]  /*1240*/  BRA `(.L_x_19) ;  /* 0x0000000000147947 */ /* 0x000fec0003800000 */
.L_x_13:
[----:B------:R-:W-:Y:S01]  /*1250*/  LOP3.LUT R0, R4, 0x80000000, R3, 0x48, !PT ;  /* 0x8000000004007812 */ /* 0x000fe200078e4803 */
[----:B------:R-:W-:Y:S06]  /*1260*/  BRA `(.L_x_19) ;  /* 0x00000000000c7947 */ /* 0x000fec0003800000 */
.L_x_12:
[----:B------:R-:W0:Y:S01]  /*1270*/  MUFU.RSQ R0, -QNAN ;  /* 0xffc0000000007908 */ /* 0x000e220000001400 */
[----:B------:R-:W-:Y:S05]  /*1280*/  BRA `(.L_x_19) ;  /* 0x0000000000047947 */ /* 0x000fea0003800000 */
.L_x_11:
[----:B------:R-:W-:-:S07]  /*1290*/  FADD.FTZ R0, R3, R0 ;  /* 0x0000000003007221 */ /* 0x000fce0000010000 */
.L_x_19:
[----:B------:R-:W-:Y:S05]  /*12a0*/  BSYNC.RECONVERGENT B2 ;  /* 0x0000000000027941 */ /* 0x000fea0003800200 */
.L_x_9:
[----:B------:R-:W-:-:S04]  /*12b0*/  IMAD.MOV.U32 R3, RZ, RZ, 0x0 ;  /* 0x00000000ff037424 */ /* 0x000fc800078e00ff */
[----:B0-----:R-:W-:Y:S05]  /*12c0*/  RET.REL.NODEC R2 `(_Z17avg_pool1d_kernelPKfiiiPfii) ;  /* 0xffffffec024c7950 */ /* 0x001fea0003c3ffff */
.L_x_20:
[----:B------:R-:W-:-:S00]  /*12d0*/  BRA `(.L_x_20) ;  /* 0xfffffffc00fc7947 */ /* 0x000fc0000383ffff */
[----:B------:R-:W-:-:S00]  /*12e0*/  NOP ;  /* 0x0000000000007918 */ /* 0x000fc00000000000 */
        /* <DEDUP_REMOVED lines=9> */
.L_x_21:


//--------------------- .nv.shared.reserved.0     --------------------------
	.section	.nv.shared.reserved.0,"aw",@nobits
	.weak		__nv_reservedSMEM_offset_0_alias
	.size		__nv_reservedSMEM_offset_0_alias, 0, 64
	.other		__nv_reservedSMEM_offset_0_alias,@"STO_CUDA_RESERVED_SHARED STV_DEFAULT"
__nv_reservedSMEM_offset_0_alias:
	.zero		0
	.zero		64


//--------------------- .nv.constant0._Z17avg_pool1d_kernelPKfiiiPfii --------------------------
	.section	.nv.constant0._Z17avg_pool1d_kernelPKfiiiPfii,"a",@progbits
	.sectionflags	@""
	.align	4
.nv.constant0._Z17avg_pool1d_kernelPKfiiiPfii:
	.zero		936


//--------------------- SYMBOLS --------------------------

	.type		.nv.reservedSmem.offset0,@object
	.size		.nv.reservedSmem.offset0,0x4
